//
// Generated by NVIDIA NVVM Compiler
//
// Compiler Build ID: CL-36424714
// Cuda compilation tools, release 13.0, V13.0.88
// Based on NVVM 20.0.0
//

.version 9.0
.target sm_100
.address_size 64

	// .globl	_Z18transposePerThreadPfS_

.visible .entry _Z18transposePerThreadPfS_(
	.param .u64 .ptr .align 1 _Z18transposePerThreadPfS__param_0,
	.param .u64 .ptr .align 1 _Z18transposePerThreadPfS__param_1
)
{
	.reg .pred 	%p<4>;
	.reg .b32 	%r<14>;
	.reg .b32 	%f<2>;
	.reg .b64 	%rd<9>;

	ld.param.u64 	%rd1, [_Z18transposePerThreadPfS__param_0];
	ld.param.u64 	%rd2, [_Z18transposePerThreadPfS__param_1];
	mov.u32 	%r3, %ctaid.x;
	mov.u32 	%r4, %ntid.x;
	mov.u32 	%r5, %tid.x;
	mad.lo.s32 	%r1, %r3, %r4, %r5;
	mov.u32 	%r6, %ctaid.y;
	mov.u32 	%r7, %ntid.y;
	mov.u32 	%r8, %tid.y;
	mad.lo.s32 	%r9, %r6, %r7, %r8;
	setp.gt.s32 	%p1, %r1, 1023;
	setp.gt.u32 	%p2, %r9, 2047;
	or.pred  	%p3, %p1, %p2;
	@%p3 bra 	$L__BB0_2;
	cvta.to.global.u64 	%rd3, %rd2;
	cvta.to.global.u64 	%rd4, %rd1;
	shl.b32 	%r10, %r1, 11;
	add.s32 	%r11, %r10, %r9;
	mul.wide.s32 	%rd5, %r11, 4;
	add.s64 	%rd6, %rd3, %rd5;
	ld.global.f32 	%f1, [%rd6];
	shl.b32 	%r12, %r9, 10;
	add.s32 	%r13, %r12, %r1;
	mul.wide.s32 	%rd7, %r13, 4;
	add.s64 	%rd8, %rd4, %rd7;
	st.global.f32 	[%rd8], %f1;
$L__BB0_2:
	ret;

}
	// .globl	_Z20transposeGridStridedPfS_
.visible .entry _Z20transposeGridStridedPfS_(
	.param .u64 .ptr .align 1 _Z20transposeGridStridedPfS__param_0,
	.param .u64 .ptr .align 1 _Z20transposeGridStridedPfS__param_1
)
{
	.reg .pred 	%p<10>;
	.reg .b32 	%r<66>;
	.reg .b32 	%f<8>;
	.reg .b64 	%rd<31>;

	ld.param.u64 	%rd5, [_Z20transposeGridStridedPfS__param_0];
	ld.param.u64 	%rd6, [_Z20transposeGridStridedPfS__param_1];
	cvta.to.global.u64 	%rd1, %rd5;
	cvta.to.global.u64 	%rd2, %rd6;
	mov.u32 	%r36, %ctaid.x;
	mov.u32 	%r1, %ntid.x;
	mov.u32 	%r37, %tid.x;
	mad.lo.s32 	%r58, %r36, %r1, %r37;
	setp.gt.s32 	%p1, %r58, 1023;
	@%p1 bra 	$L__BB1_11;
	mov.u32 	%r38, %ctaid.y;
	mov.u32 	%r39, %ntid.y;
	mov.u32 	%r40, %tid.y;
	mad.lo.s32 	%r3, %r38, %r39, %r40;
	mov.u32 	%r41, %nctaid.y;
	mul.lo.s32 	%r4, %r39, %r41;
	mov.u32 	%r42, %nctaid.x;
	mul.lo.s32 	%r5, %r42, %r1;
	add.s32 	%r6, %r3, %r4;
	max.u32 	%r43, %r6, 2048;
	setp.lt.u32 	%p2, %r6, 2048;
	selp.u32 	%r44, 1, 0, %p2;
	add.s32 	%r45, %r6, %r44;
	sub.s32 	%r46, %r43, %r45;
	div.u32 	%r47, %r46, %r4;
	add.s32 	%r7, %r47, %r44;
	and.b32  	%r8, %r7, 3;
	add.s32 	%r9, %r6, %r4;
	add.s32 	%r10, %r9, %r4;
	shl.b32 	%r11, %r4, 2;
	mul.lo.s32 	%r12, %r4, 3072;
	shl.b32 	%r13, %r4, 12;
	shl.b32 	%r14, %r4, 11;
	cvt.u64.u32 	%rd21, %r11;
$L__BB1_2:
	setp.gt.u32 	%p3, %r3, 2047;
	@%p3 bra 	$L__BB1_10;
	setp.eq.s32 	%p4, %r8, 3;
	shl.b32 	%r16, %r58, 11;
	mov.u32 	%r59, %r3;
	@%p4 bra 	$L__BB1_7;
	setp.eq.s32 	%p5, %r8, 0;
	add.s32 	%r48, %r16, %r3;
	mul.wide.s32 	%rd7, %r48, 4;
	add.s64 	%rd3, %rd2, %rd7;
	ld.global.f32 	%f1, [%rd3];
	shl.b32 	%r49, %r3, 10;
	add.s32 	%r50, %r49, %r58;
	mul.wide.s32 	%rd8, %r50, 4;
	add.s64 	%rd9, %rd1, %rd8;
	st.global.f32 	[%rd9], %f1;
	mov.u32 	%r59, %r6;
	@%p5 bra 	$L__BB1_7;
	setp.eq.s32 	%p6, %r8, 1;
	add.s64 	%rd4, %rd3, %rd21;
	ld.global.f32 	%f2, [%rd4];
	shl.b32 	%r51, %r6, 10;
	add.s32 	%r52, %r51, %r58;
	mul.wide.s32 	%rd11, %r52, 4;
	add.s64 	%rd12, %rd1, %rd11;
	st.global.f32 	[%rd12], %f2;
	mov.u32 	%r59, %r9;
	@%p6 bra 	$L__BB1_7;
	add.s64 	%rd14, %rd4, %rd21;
	ld.global.f32 	%f3, [%rd14];
	shl.b32 	%r53, %r9, 10;
	add.s32 	%r54, %r53, %r58;
	mul.wide.s32 	%rd15, %r54, 4;
	add.s64 	%rd16, %rd1, %rd15;
	st.global.f32 	[%rd16], %f3;
	mov.u32 	%r59, %r10;
$L__BB1_7:
	setp.lt.u32 	%p7, %r7, 3;
	@%p7 bra 	$L__BB1_10;
	shl.b32 	%r55, %r59, 10;
	add.s32 	%r61, %r58, %r55;
	add.s32 	%r64, %r61, %r12;
	add.s32 	%r63, %r61, %r14;
	add.s32 	%r56, %r4, %r59;
	shl.b32 	%r57, %r56, 10;
	add.s32 	%r62, %r58, %r57;
	add.s32 	%r60, %r59, %r16;
$L__BB1_9:
	mul.wide.s32 	%rd17, %r60, 4;
	add.s64 	%rd18, %rd2, %rd17;
	ld.global.f32 	%f4, [%rd18];
	mul.wide.s32 	%rd19, %r61, 4;
	add.s64 	%rd20, %rd1, %rd19;
	st.global.f32 	[%rd20], %f4;
	add.s64 	%rd22, %rd18, %rd21;
	ld.global.f32 	%f5, [%rd22];
	mul.wide.s32 	%rd23, %r62, 4;
	add.s64 	%rd24, %rd1, %rd23;
	st.global.f32 	[%rd24], %f5;
	add.s64 	%rd25, %rd22, %rd21;
	ld.global.f32 	%f6, [%rd25];
	mul.wide.s32 	%rd26, %r63, 4;
	add.s64 	%rd27, %rd1, %rd26;
	st.global.f32 	[%rd27], %f6;
	add.s64 	%rd28, %rd25, %rd21;
	ld.global.f32 	%f7, [%rd28];
	mul.wide.s32 	%rd29, %r64, 4;
	add.s64 	%rd30, %rd1, %rd29;
	st.global.f32 	[%rd30], %f7;
	add.s32 	%r59, %r59, %r11;
	add.s32 	%r64, %r64, %r13;
	add.s32 	%r63, %r63, %r13;
	add.s32 	%r62, %r62, %r13;
	add.s32 	%r61, %r61, %r13;
	add.s32 	%r60, %r60, %r11;
	setp.lt.u32 	%p8, %r59, 2048;
	@%p8 bra 	$L__BB1_9;
$L__BB1_10:
	add.s32 	%r58, %r58, %r5;
	setp.lt.s32 	%p9, %r58, 1024;
	@%p9 bra 	$L__BB1_2;
$L__BB1_11:
	ret;

}


// ===== COMPILED SASS (sm_100) =====

	.target	sm_100

	.elftype	@"ET_EXEC"


//--------------------- .note.nv.tkinfo           --------------------------
	.section	.note.nv.tkinfo,"",@"SHT_NOTE"
	.sectionflags	@"SHF_NOTE_NV_TKINFO"
	.tkinfo
        /*0018*/ 	.word	0x00000002
        /*0030*/ 	.string	""
        /*0030*/ 	.string	"ptxas"
        /*0030*/ 	.string	"Cuda compilation tools, release 13.0, V13.0.88"
        /*0030*/ 	.string	"Build cuda_13.0.r13.0/compiler.36424714_0"
        /*0030*/ 	.string	"-arch sm_100 -m 64 "



//--------------------- .note.nv.cuinfo           --------------------------
	.section	.note.nv.cuinfo,"",@"SHT_NOTE"
	.sectionflags	@"SHF_NOTE_NV_CUINFO"
        /*0018*/ 	.short	0x0002
        /*001a*/ 	.short	0x0064
        /*001c*/ 	.short	0x0082
	.zero		2


//--------------------- .nv.info                  --------------------------
	.section	.nv.info,"",@"SHT_CUDA_INFO"
	.align	4


	//----- nvinfo : EIATTR_REGCOUNT
	.align		4
        /*0000*/ 	.byte	0x04, 0x2f
        /*0002*/ 	.short	(.L_1 - .L_0)
	.align		4
.L_0:
        /*0004*/ 	.word	index@(_Z18transposePerThreadPfS_)
        /*0008*/ 	.word	0x0000000a


	//----- nvinfo : EIATTR_FRAME_SIZE
	.align		4
.L_1:
        /*000c*/ 	.byte	0x04, 0x11
        /*000e*/ 	.short	(.L_3 - .L_2)
	.align		4
.L_2:
        /*0010*/ 	.word	index@(_Z18transposePerThreadPfS_)
        /*0014*/ 	.word	0x00000000


	//----- nvinfo : EIATTR_REGCOUNT
	.align		4
.L_3:
        /*0018*/ 	.byte	0x04, 0x2f
        /*001a*/ 	.short	(.L_5 - .L_4)
	.align		4
.L_4:
        /*001c*/ 	.word	index@(_Z20transposeGridStridedPfS_)
        /*0020*/ 	.word	0x00000020


	//----- nvinfo : EIATTR_FRAME_SIZE
	.align		4
.L_5:
        /*0024*/ 	.byte	0x04, 0x11
        /*0026*/ 	.short	(.L_7 - .L_6)
	.align		4
.L_6:
        /*0028*/ 	.word	index@(_Z20transposeGridStridedPfS_)
        /*002c*/ 	.word	0x00000000


	//----- nvinfo : EIATTR_MIN_STACK_SIZE
	.align		4
.L_7:
        /*0030*/ 	.byte	0x04, 0x12
        /*0032*/ 	.short	(.L_9 - .L_8)
	.align		4
.L_8:
        /*0034*/ 	.word	index@(_Z20transposeGridStridedPfS_)
        /*0038*/ 	.word	0x00000000


	//----- nvinfo : EIATTR_MIN_STACK_SIZE
	.align		4
.L_9:
        /*003c*/ 	.byte	0x04, 0x12
        /*003e*/ 	.short	(.L_11 - .L_10)
	.align		4
.L_10:
        /*0040*/ 	.word	index@(_Z18transposePerThreadPfS_)
        /*0044*/ 	.word	0x00000000
.L_11:


//--------------------- .nv.compat                --------------------------
	.section	.nv.compat,"",@"SHT_CUDA_COMPAT_INFO"
	.align	4
        /*0000*/ 	.byte	0x02, 0x09, 0x00, 0x00, 0x02, 0x02, 0x01, 0x00, 0x02, 0x05, 0x05, 0x00, 0x03, 0x07, 0x01, 0x01
        /*0010*/ 	.byte	0x02, 0x03, 0x00, 0x00, 0x02, 0x06, 0x01, 0x00, 0x04, 0x0b, 0x08, 0x00, 0x09, 0x00, 0x00, 0x00
        /*0020*/ 	.byte	0x00, 0x00, 0x00, 0x00


//--------------------- .nv.info._Z20transposeGridStridedPfS_ --------------------------
	.section	.nv.info._Z20transposeGridStridedPfS_,"",@"SHT_CUDA_INFO"
	.sectionflags	@""
	.align	4


	//----- nvinfo : EIATTR_CUDA_API_VERSION
	.align		4
        /*0000*/ 	.byte	0x04, 0x37
        /*0002*/ 	.short	(.L_13 - .L_12)
.L_12:
        /*0004*/ 	.word	0x00000082


	//----- nvinfo : EIATTR_KPARAM_INFO
	.align		4
.L_13:
        /*0008*/ 	.byte	0x04, 0x17
        /*000a*/ 	.short	(.L_15 - .L_14)
.L_14:
        /*000c*/ 	.word	0x00000000
        /*0010*/ 	.short	0x0001
        /*0012*/ 	.short	0x0008
        /*0014*/ 	.byte	0x00, 0xf5, 0x21, 0x00


	//----- nvinfo : EIATTR_KPARAM_INFO
	.align		4
.L_15:
        /*0018*/ 	.byte	0x04, 0x17
        /*001a*/ 	.short	(.L_17 - .L_16)
.L_16:
        /*001c*/ 	.word	0x00000000
        /*0020*/ 	.short	0x0000
        /*0022*/ 	.short	0x0000
        /*0024*/ 	.byte	0x00, 0xf5, 0x21, 0x00


	//----- nvinfo : EIATTR_SPARSE_MMA_MASK
	.align		4
.L_17:
        /*0028*/ 	.byte	0x03, 0x50
        /*002a*/ 	.short	0x0000


	//----- nvinfo : EIATTR_MAXREG_COUNT
	.align		4
        /*002c*/ 	.byte	0x03, 0x1b
        /*002e*/ 	.short	0x00ff


	//----- nvinfo : EIATTR_MERCURY_ISA_VERSION
	.align		4
        /*0030*/ 	.byte	0x03, 0x5f
        /*0032*/ 	.short	0x0101


	//----- nvinfo : EIATTR_VRC_CTA_INIT_COUNT
	.align		4
        /*0034*/ 	.byte	0x02, 0x4a
	.zero		1
	.zero		1


	//----- nvinfo : EIATTR_EXIT_INSTR_OFFSETS
	.align		4
        /*0038*/ 	.byte	0x04, 0x1c
        /*003a*/ 	.short	(.L_19 - .L_18)


	//   ....[0]....
.L_18:
        /*003c*/ 	.word	0x00000060


	//   ....[1]....
        /*0040*/ 	.word	0x00000780


	//----- nvinfo : EIATTR_CRS_STACK_SIZE
	.align		4
.L_19:
        /*0044*/ 	.byte	0x04, 0x1e
        /*0046*/ 	.short	(.L_21 - .L_20)
.L_20:
        /*0048*/ 	.word	0x00000000


	//----- nvinfo : EIATTR_CBANK_PARAM_SIZE
	.align		4
.L_21:
        /*004c*/ 	.byte	0x03, 0x19
        /*004e*/ 	.short	0x0010


	//----- nvinfo : EIATTR_PARAM_CBANK
	.align		4
        /*0050*/ 	.byte	0x04, 0x0a
        /*0052*/ 	.short	(.L_23 - .L_22)
	.align		4
.L_22:
        /*0054*/ 	.word	index@(.nv.constant0._Z20transposeGridStridedPfS_)
        /*0058*/ 	.short	0x0380
        /*005a*/ 	.short	0x0010


	//----- nvinfo : EIATTR_SW_WAR
	.align		4
.L_23:
        /*005c*/ 	.byte	0x04, 0x36
        /*005e*/ 	.short	(.L_25 - .L_24)
.L_24:
        /*0060*/ 	.word	0x00000008
.L_25:


//--------------------- .nv.info._Z18transposePerThreadPfS_ --------------------------
	.section	.nv.info._Z18transposePerThreadPfS_,"",@"SHT_CUDA_INFO"
	.sectionflags	@""
	.align	4


	//----- nvinfo : EIATTR_CUDA_API_VERSION
	.align		4
        /*0000*/ 	.byte	0x04, 0x37
        /*0002*/ 	.short	(.L_27 - .L_26)
.L_26:
        /*0004*/ 	.word	0x00000082


	//----- nvinfo : EIATTR_KPARAM_INFO
	.align		4
.L_27:
        /*0008*/ 	.byte	0x04, 0x17
        /*000a*/ 	.short	(.L_29 - .L_28)
.L_28:
        /*000c*/ 	.word	0x00000000
        /*0010*/ 	.short	0x0001
        /*0012*/ 	.short	0x0008
        /*0014*/ 	.byte	0x00, 0xf5, 0x21, 0x00


	//----- nvinfo : EIATTR_KPARAM_INFO
	.align		4
.L_29:
        /*0018*/ 	.byte	0x04, 0x17
        /*001a*/ 	.short	(.L_31 - .L_30)
.L_30:
        /*001c*/ 	.word	0x00000000
        /*0020*/ 	.short	0x0000
        /*0022*/ 	.short	0x0000
        /*0024*/ 	.byte	0x00, 0xf5, 0x21, 0x00


	//----- nvinfo : EIATTR_SPARSE_MMA_MASK
	.align		4
.L_31:
        /*0028*/ 	.byte	0x03, 0x50
        /*002a*/ 	.short	0x0000


	//----- nvinfo : EIATTR_MAXREG_COUNT
	.align		4
        /*002c*/ 	.byte	0x03, 0x1b
        /*002e*/ 	.short	0x00ff


	//----- nvinfo : EIATTR_MERCURY_ISA_VERSION
	.align		4
        /*0030*/ 	.byte	0x03, 0x5f
        /*0032*/ 	.short	0x0101


	//----- nvinfo : EIATTR_VRC_CTA_INIT_COUNT
	.align		4
        /*0034*/ 	.byte	0x02, 0x4a
	.zero		1
	.zero		1


	//----- nvinfo : EIATTR_EXIT_INSTR_OFFSETS
	.align		4
        /*0038*/ 	.byte	0x04, 0x1c
        /*003a*/ 	.short	(.L_33 - .L_32)


	//   ....[0]....
.L_32:
        /*003c*/ 	.word	0x000000b0


	//   ....[1]....
        /*0040*/ 	.word	0x00000150


	//----- nvinfo : EIATTR_CBANK_PARAM_SIZE
	.align		4
.L_33:
        /*0044*/ 	.byte	0x03, 0x19
        /*0046*/ 	.short	0x0010


	//----- nvinfo : EIATTR_PARAM_CBANK
	.align		4
        /*0048*/ 	.byte	0x04, 0x0a
        /*004a*/ 	.short	(.L_35 - .L_34)
	.align		4
.L_34:
        /*004c*/ 	.word	index@(.nv.constant0._Z18transposePerThreadPfS_)
        /*0050*/ 	.short	0x0380
        /*0052*/ 	.short	0x0010


	//----- nvinfo : EIATTR_SW_WAR
	.align		4
.L_35:
        /*0054*/ 	.byte	0x04, 0x36
        /*0056*/ 	.short	(.L_37 - .L_36)
.L_36:
        /*0058*/ 	.word	0x00000008
.L_37:


//--------------------- .nv.callgraph             --------------------------
	.section	.nv.callgraph,"",@"SHT_CUDA_CALLGRAPH"
	.align	4
	.sectionentsize	8
	.align		4
        /*0000*/ 	.word	0x00000000
	.align		4
        /*0004*/ 	.word	0xffffffff
	.align		4
        /*0008*/ 	.word	0x00000000
	.align		4
        /*000c*/ 	.word	0xfffffffe
	.align		4
        /*0010*/ 	.word	0x00000000
	.align		4
        /*0014*/ 	.word	0xfffffffd
	.align		4
        /*0018*/ 	.word	0x00000000
	.align		4
        /*001c*/ 	.word	0xfffffffc


//--------------------- .text._Z20transposeGridStridedPfS_ --------------------------
	.section	.text._Z20transposeGridStridedPfS_,"ax",@progbits
	.align	128
        .global         _Z20transposeGridStridedPfS_
        .type           _Z20transposeGridStridedPfS_,@function
        .size           _Z20transposeGridStridedPfS_,(.L_x_8 - _Z20transposeGridStridedPfS_)
        .other          _Z20transposeGridStridedPfS_,@"STO_CUDA_ENTRY STV_DEFAULT"
_Z20transposeGridStridedPfS_:
.text._Z20transposeGridStridedPfS_:
[----:B------:R-:W-:Y:S01]  /*0000*/  LDC R1, c[0x0][0x37c] ;  /* 0x0000df00ff017b82 */ /* 0x000fe20000000800 */
[----:B------:R-:W0:Y:S07]  /*0010*/  S2R R4, SR_TID.X ;  /* 0x0000000000047919 */ /* 0x000e2e0000002100 */
[----:B------:R-:W0:Y:S08]  /*0020*/  S2UR UR4, SR_CTAID.X ;  /* 0x00000000000479c3 */ /* 0x000e300000002500 */
[----:B------:R-:W0:Y:S02]  /*0030*/  LDC R11, c[0x0][0x360] ;  /* 0x0000d800ff0b7b82 */ /* 0x000e240000000800 */
[----:B0-----:R-:W-:-:S05]  /*0040*/  IMAD R4, R11, UR4, R4 ;  /* 0x000000040b047c24 */ /* 0x001fca000f8e0204 */
[----:B------:R-:W-:-:S13]  /*0050*/  ISETP.GT.AND P0, PT, R4, 0x3ff, PT ;  /* 0x000003ff0400780c */ /* 0x000fda0003f04270 */
[----:B------:R-:W-:Y:S05]  /*0060*/  @P0 EXIT ;  /* 0x000000000000094d */ /* 0x000fea0003800000 */
[----:B------:R-:W0:Y:S01]  /*0070*/  LDC R3, c[0x0][0x364] ;  /* 0x0000d900ff037b82 */ /* 0x000e220000000800 */
[----:B------:R-:W0:Y:S01]  /*0080*/  LDCU UR4, c[0x0][0x374] ;  /* 0x00006e80ff0477ac */ /* 0x000e220008000800 */
[----:B------:R-:W1:Y:S01]  /*0090*/  S2R R2, SR_TID.Y ;  /* 0x0000000000027919 */ /* 0x000e620000002200 */
[----:B------:R-:W2:Y:S01]  /*00a0*/  LDCU.64 UR6, c[0x0][0x358] ;  /* 0x00006b00ff0677ac */ /* 0x000ea20008000a00 */
[----:B0-----:R-:W-:-:S04]  /*00b0*/  IMAD R0, R3, UR4, RZ ;  /* 0x0000000403007c24 */ /* 0x001fc8000f8e02ff */
[----:B------:R-:W1:Y:S01]  /*00c0*/  S2UR UR4, SR_CTAID.Y ;  /* 0x00000000000479c3 */ /* 0x000e620000002600 */
[----:B------:R-:W0:Y:S01]  /*00d0*/  I2F.U32.RP R9, R0 ;  /* 0x0000000000097306 */ /* 0x000e220000209000 */
[----:B------:R-:W-:Y:S01]  /*00e0*/  IMAD.MOV R13, RZ, RZ, -R0 ;  /* 0x000000ffff0d7224 */ /* 0x000fe200078e0a00 */
[----:B------:R-:W-:-:S06]  /*00f0*/  ISETP.NE.U32.AND P2, PT, R0, RZ, PT ;  /* 0x000000ff0000720c */ /* 0x000fcc0003f45070 */
[----:B0-----:R-:W0:Y:S01]  /*0100*/  MUFU.RCP R9, R9 ;  /* 0x0000000900097308 */ /* 0x001e220000001000 */
[----:B-1----:R-:W-:Y:S01]  /*0110*/  IMAD R3, R3, UR4, R2 ;  /* 0x0000000403037c24 */ /* 0x002fe2000f8e0202 */
[----:B------:R-:W1:Y:S04]  /*0120*/  LDCU UR4, c[0x0][0x370] ;  /* 0x00006e00ff0477ac */ /* 0x000e680008000800 */
[----:B------:R-:W-:-:S04]  /*0130*/  IADD3 R5, PT, PT, R3, R0, RZ ;  /* 0x0000000003057210 */ /* 0x000fc80007ffe0ff */
[----:B------:R-:W-:Y:S01]  /*0140*/  ISETP.GE.U32.AND P0, PT, R5, 0x800, PT ;  /* 0x000008000500780c */ /* 0x000fe20003f06070 */
[----:B0-----:R-:W-:Y:S01]  /*0150*/  VIADD R6, R9, 0xffffffe ;  /* 0x0ffffffe09067836 */ /* 0x001fe20000000000 */
[----:B------:R-:W-:Y:S02]  /*0160*/  VIMNMX.U32 R2, PT, PT, R5, 0x800, !PT ;  /* 0x0000080005027848 */ /* 0x000fe40007fe0000 */
[----:B------:R-:W-:Y:S01]  /*0170*/  SEL R8, RZ, 0x1, P0 ;  /* 0x00000001ff087807 */ /* 0x000fe20000000000 */
[----:B------:R0:W3:Y:S02]  /*0180*/  F2I.FTZ.U32.TRUNC.NTZ R7, R6 ;  /* 0x0000000600077305 */ /* 0x0000e4000021f000 */
[----:B0-----:R-:W-:Y:S02]  /*0190*/  IMAD.MOV.U32 R6, RZ, RZ, RZ ;  /* 0x000000ffff067224 */ /* 0x001fe400078e00ff */
[----:B---3--:R-:W-:-:S04]  /*01a0*/  IMAD R13, R13, R7, RZ ;  /* 0x000000070d0d7224 */ /* 0x008fc800078e02ff */
[----:B------:R-:W-:Y:S01]  /*01b0*/  IMAD.HI.U32 R10, R7, R13, R6 ;  /* 0x0000000d070a7227 */ /* 0x000fe200078e0006 */
[----:B------:R-:W-:Y:S02]  /*01c0*/  IADD3 R7, PT, PT, R2, -R5, -R8 ;  /* 0x8000000502077210 */ /* 0x000fe40007ffe808 */
[----:B------:R-:W-:-:S03]  /*01d0*/  SHF.L.U32 R6, R0, 0x2, RZ ;  /* 0x0000000200067819 */ /* 0x000fc600000006ff */
[----:B------:R-:W-:-:S05]  /*01e0*/  IMAD.HI.U32 R9, R10, R7, RZ ;  /* 0x000000070a097227 */ /* 0x000fca00078e00ff */
[----:B------:R-:W-:-:S05]  /*01f0*/  IADD3 R2, PT, PT, -R9, RZ, RZ ;  /* 0x000000ff09027210 */ /* 0x000fca0007ffe1ff */
[----:B------:R-:W-:-:S05]  /*0200*/  IMAD R7, R0, R2, R7 ;  /* 0x0000000200077224 */ /* 0x000fca00078e0207 */
[----:B------:R-:W-:-:S13]  /*0210*/  ISETP.GE.U32.AND P0, PT, R7, R0, PT ;  /* 0x000000000700720c */ /* 0x000fda0003f06070 */
[----:B------:R-:W-:Y:S01]  /*0220*/  @P0 IMAD.IADD R7, R7, 0x1, -R0 ;  /* 0x0000000107070824 */ /* 0x000fe200078e0a00 */
[----:B------:R-:W-:-:S04]  /*0230*/  @P0 IADD3 R9, PT, PT, R9, 0x1, RZ ;  /* 0x0000000109090810 */ /* 0x000fc80007ffe0ff */
[----:B------:R-:W-:Y:S01]  /*0240*/  ISETP.GE.U32.AND P1, PT, R7, R0, PT ;  /* 0x000000000700720c */ /* 0x000fe20003f26070 */
[----:B------:R-:W-:-:S12]  /*0250*/  IMAD.IADD R7, R0, 0x1, R5 ;  /* 0x0000000100077824 */ /* 0x000fd800078e0205 */
[----:B------:R-:W-:Y:S01]  /*0260*/  @P1 VIADD R9, R9, 0x1 ;  /* 0x0000000109091836 */ /* 0x000fe20000000000 */
[----:B------:R-:W-:-:S04]  /*0270*/  @!P2 LOP3.LUT R9, RZ, R0, RZ, 0x33, !PT ;  /* 0x00000000ff09a212 */ /* 0x000fc800078e33ff */
[----:B------:R-:W-:Y:S01]  /*0280*/  IADD3 R2, PT, PT, R8, R9, RZ ;  /* 0x0000000908027210 */ /* 0x000fe20007ffe0ff */
[----:B-1----:R-:W-:Y:S02]  /*0290*/  IMAD R9, R11, UR4, RZ ;  /* 0x000000040b097c24 */ /* 0x002fe4000f8e02ff */
[----:B------:R-:W-:Y:S01]  /*02a0*/  IMAD.IADD R8, R0, 0x1, R7 ;  /* 0x0000000100087824 */ /* 0x000fe200078e0207 */
[----:B--2---:R-:W-:-:S07]  /*02b0*/  LOP3.LUT R10, R2, 0x3, RZ, 0xc0, !PT ;  /* 0x00000003020a7812 */ /* 0x004fce00078ec0ff */
.L_x_5:
[----:B------:R-:W-:Y:S01]  /*02c0*/  ISETP.GT.U32.AND P0, PT, R3, 0x7ff, PT ;  /* 0x000007ff0300780c */ /* 0x000fe20003f04070 */
[----:B------:R-:W-:-:S12]  /*02d0*/  BSSY.RECONVERGENT B0, `(.L_x_0) ;  /* 0x0000047000007945 */ /* 0x000fd80003800200 */
[----:B0123--:R-:W-:Y:S05]  /*02e0*/  @P0 BRA `(.L_x_1) ;  /* 0x0000000400140947 */ /* 0x00ffea0003800000 */
[----:B------:R-:W-:Y:S01]  /*02f0*/  ISETP.NE.AND P0, PT, R10, 0x3, PT ;  /* 0x000000030a00780c */ /* 0x000fe20003f05270 */
[----:B------:R-:W-:Y:S01]  /*0300*/  BSSY.RECONVERGENT B1, `(.L_x_2) ;  /* 0x000001e000017945 */ /* 0x000fe20003800200 */
[----:B------:R-:W-:-:S11]  /*0310*/  MOV R26, R3 ;  /* 0x00000003001a7202 */ /* 0x000fd60000000f00 */
[----:B------:R-:W-:Y:S05]  /*0320*/  @!P0 BRA `(.L_x_3) ;  /* 0x00000000006c8947 */ /* 0x000fea0003800000 */
[----:B------:R-:W0:Y:S01]  /*0330*/  LDC.64 R14, c[0x0][0x388] ;  /* 0x0000e200ff0e7b82 */ /* 0x000e220000000a00 */
[----:B------:R-:W-:-:S07]  /*0340*/  IMAD R11, R4, 0x800, R3 ;  /* 0x00000800040b7824 */ /* 0x000fce00078e0203 */
[----:B------:R-:W1:Y:S01]  /*0350*/  LDC.64 R12, c[0x0][0x380] ;  /* 0x0000e000ff0c7b82 */ /* 0x000e620000000a00 */
[----:B0-----:R-:W-:-:S05]  /*0360*/  IMAD.WIDE R14, R11, 0x4, R14 ;  /* 0x000000040b0e7825 */ /* 0x001fca00078e020e */
[----:B------:R-:W2:Y:S01]  /*0370*/  LDG.E R11, desc[UR6][R14.64] ;  /* 0x000000060e0b7981 */ /* 0x000ea2000c1e1900 */
[----:B------:R-:W-:Y:S01]  /*0380*/  LEA R17, R3, R4, 0xa ;  /* 0x0000000403117211 */ /* 0x000fe200078e50ff */
[----:B------:R-:W-:Y:S01]  /*0390*/  IMAD.MOV.U32 R26, RZ, RZ, R5 ;  /* 0x000000ffff1a7224 */ /* 0x000fe200078e0005 */
[----:B------:R-:W-:-:S03]  /*03a0*/  ISETP.NE.AND P0, PT, R10, RZ, PT ;  /* 0x000000ff0a00720c */ /* 0x000fc60003f05270 */
[----:B-1----:R-:W-:-:S05]  /*03b0*/  IMAD.WIDE R16, R17, 0x4, R12 ;  /* 0x0000000411107825 */ /* 0x002fca00078e020c */
[----:B--2---:R0:W-:Y:S05]  /*03c0*/  STG.E desc[UR6][R16.64], R11 ;  /* 0x0000000b10007986 */ /* 0x0041ea000c101906 */
[----:B------:R-:W-:Y:S05]  /*03d0*/  @!P0 BRA `(.L_x_3) ;  /* 0x0000000000408947 */ /* 0x000fea0003800000 */
[----:B------:R-:W-:-:S04]  /*03e0*/  IADD3 R14, P0, PT, R6, R14, RZ ;  /* 0x0000000e060e7210 */ /* 0x000fc80007f1e0ff */
[----:B------:R-:W-:-:S05]  /*03f0*/  IADD3.X R15, PT, PT, RZ, R15, RZ, P0, !PT ;  /* 0x0000000fff0f7210 */ /* 0x000fca00007fe4ff */
[----:B0-----:R-:W2:Y:S01]  /*0400*/  LDG.E R11, desc[UR6][R14.64] ;  /* 0x000000060e0b7981 */ /* 0x001ea2000c1e1900 */
[----:B------:R-:W-:Y:S01]  /*0410*/  IMAD R17, R5, 0x400, R4 ;  /* 0x0000040005117824 */ /* 0x000fe200078e0204 */
[----:B------:R-:W-:Y:S02]  /*0420*/  ISETP.NE.AND P0, PT, R10, 0x1, PT ;  /* 0x000000010a00780c */ /* 0x000fe40003f05270 */
[----:B------:R-:W-:Y:S01]  /*0430*/  MOV R26, R7 ;  /* 0x00000007001a7202 */ /* 0x000fe20000000f00 */
[----:B------:R-:W-:-:S05]  /*0440*/  IMAD.WIDE R16, R17, 0x4, R12 ;  /* 0x0000000411107825 */ /* 0x000fca00078e020c */
[----:B--2---:R1:W-:Y:S05]  /*0450*/  STG.E desc[UR6][R16.64], R11 ;  /* 0x0000000b10007986 */ /* 0x0043ea000c101906 */
[----:B------:R-:W-:Y:S05]  /*0460*/  @!P0 BRA `(.L_x_3) ;  /* 0x00000000001c8947 */ /* 0x000fea0003800000 */
[----:B------:R-:W-:-:S05]  /*0470*/  IADD3 R14, P0, PT, R6, R14, RZ ;  /* 0x0000000e060e7210 */ /* 0x000fca0007f1e0ff */
[----:B------:R-:W-:-:S06]  /*0480*/  IMAD.X R15, RZ, RZ, R15, P0 ;  /* 0x000000ffff0f7224 */ /* 0x000fcc00000e060f */
[----:B------:R-:W2:Y:S01]  /*0490*/  LDG.E R15, desc[UR6][R14.64] ;  /* 0x000000060e0f7981 */ /* 0x000ea2000c1e1900 */
[----:B-1----:R-:W-:Y:S01]  /*04a0*/  LEA R11, R7, R4, 0xa ;  /* 0x00000004070b7211 */ /* 0x002fe200078e50ff */
[----:B------:R-:W-:-:S04]  /*04b0*/  IMAD.MOV.U32 R26, RZ, RZ, R8 ;  /* 0x000000ffff1a7224 */ /* 0x000fc800078e0008 */
[----:B------:R-:W-:-:S05]  /*04c0*/  IMAD.WIDE R12, R11, 0x4, R12 ;  /* 0x000000040b0c7825 */ /* 0x000fca00078e020c */
[----:B--2---:R2:W-:Y:S02]  /*04d0*/  STG.E desc[UR6][R12.64], R15 ;  /* 0x0000000f0c007986 */ /* 0x0045e4000c101906 */
.L_x_3:
[----:B------:R-:W-:Y:S05]  /*04e0*/  BSYNC.RECONVERGENT B1 ;  /* 0x0000000000017941 */ /* 0x000fea0003800200 */
.L_x_2:
[----:B------:R-:W-:-:S13]  /*04f0*/  ISETP.GE.U32.AND P0, PT, R2, 0x3, PT ;  /* 0x000000030200780c */ /* 0x000fda0003f06070 */
[----:B------:R-:W-:Y:S05]  /*0500*/  @!P0 BRA `(.L_x_1) ;  /* 0x00000000008c8947 */ /* 0x000fea0003800000 */
[-C--:B------:R-:W-:Y:S01]  /*0510*/  IADD3 R25, PT, PT, R0, R26.reuse, RZ ;  /* 0x0000001a00197210 */ /* 0x080fe20007ffe0ff */
[----:B------:R-:W-:Y:S01]  /*0520*/  IMAD R29, R26, 0x400, R4 ;  /* 0x000004001a1d7824 */ /* 0x000fe200078e0204 */
[----:B01----:R-:W-:-:S03]  /*0530*/  LEA R11, R4, R26, 0xb ;  /* 0x0000001a040b7211 */ /* 0x003fc600078e58ff */
[----:B------:R-:W-:Y:S01]  /*0540*/  IMAD R25, R25, 0x400, R4 ;  /* 0x0000040019197824 */ /* 0x000fe200078e0204 */
[C---:B------:R-:W-:Y:S01]  /*0550*/  LEA R24, R0.reuse, R29, 0xb ;  /* 0x0000001d00187211 */ /* 0x040fe200078e58ff */
[----:B------:R-:W-:-:S07]  /*0560*/  IMAD R27, R0, 0xc00, R29 ;  /* 0x00000c00001b7824 */ /* 0x000fce00078e021d */
.L_x_4:
[----:B---3--:R-:W0:Y:S08]  /*0570*/  LDC.64 R20, c[0x0][0x388] ;  /* 0x0000e200ff147b82 */ /* 0x008e300000000a00 */
[----:B--2---:R-:W1:Y:S01]  /*0580*/  LDC.64 R12, c[0x0][0x380] ;  /* 0x0000e000ff0c7b82 */ /* 0x004e620000000a00 */
[----:B0-----:R-:W-:-:S05]  /*0590*/  IMAD.WIDE R20, R11, 0x4, R20 ;  /* 0x000000040b147825 */ /* 0x001fca00078e0214 */
[----:B------:R-:W2:Y:S01]  /*05a0*/  LDG.E R28, desc[UR6][R20.64] ;  /* 0x00000006141c7981 */ /* 0x000ea2000c1e1900 */
[----:B------:R-:W-:Y:S01]  /*05b0*/  IADD3 R16, P0, PT, R6, R20, RZ ;  /* 0x0000001406107210 */ /* 0x000fe20007f1e0ff */
[----:B-1----:R-:W-:-:S04]  /*05c0*/  IMAD.WIDE R14, R29, 0x4, R12 ;  /* 0x000000041d0e7825 */ /* 0x002fc800078e020c */
[----:B------:R-:W-:Y:S01]  /*05d0*/  IMAD.X R17, RZ, RZ, R21, P0 ;  /* 0x000000ffff117224 */ /* 0x000fe200000e0615 */
[----:B--2---:R0:W-:Y:S04]  /*05e0*/  STG.E desc[UR6][R14.64], R28 ;  /* 0x0000001c0e007986 */ /* 0x0041e8000c101906 */
[----:B------:R-:W2:Y:S01]  /*05f0*/  LDG.E R23, desc[UR6][R16.64] ;  /* 0x0000000610177981 */ /* 0x000ea2000c1e1900 */
[----:B------:R-:W-:-:S04]  /*0600*/  IADD3 R18, P0, PT, R6, R16, RZ ;  /* 0x0000001006127210 */ /* 0x000fc80007f1e0ff */
[----:B------:R-:W-:Y:S01]  /*0610*/  IADD3.X R19, PT, PT, RZ, R17, RZ, P0, !PT ;  /* 0x00000011ff137210 */ /* 0x000fe200007fe4ff */
[----:B0-----:R-:W-:Y:S01]  /*0620*/  IMAD.WIDE R14, R25, 0x4, R12 ;  /* 0x00000004190e7825 */ /* 0x001fe200078e020c */
[----:B------:R-:W-:-:S04]  /*0630*/  IADD3 R20, P0, PT, R6, R18, RZ ;  /* 0x0000001206147210 */ /* 0x000fc80007f1e0ff */
[----:B--2---:R0:W-:Y:S04]  /*0640*/  STG.E desc[UR6][R14.64], R23 ;  /* 0x000000170e007986 */ /* 0x0041e8000c101906 */
[----:B------:R-:W2:Y:S01]  /*0650*/  LDG.E R17, desc[UR6][R18.64] ;  /* 0x0000000612117981 */ /* 0x000ea2000c1e1900 */
[----:B------:R-:W-:Y:S02]  /*0660*/  IMAD.X R21, RZ, RZ, R19, P0 ;  /* 0x000000ffff157224 */ /* 0x000fe400000e0613 */
[----:B0-----:R-:W-:-:S05]  /*0670*/  IMAD.WIDE R22, R24, 0x4, R12 ;  /* 0x0000000418167825 */ /* 0x001fca00078e020c */
[----:B--2---:R3:W-:Y:S04]  /*0680*/  STG.E desc[UR6][R22.64], R17 ;  /* 0x0000001116007986 */ /* 0x0047e8000c101906 */
[----:B------:R-:W2:Y:S01]  /*0690*/  LDG.E R21, desc[UR6][R20.64] ;  /* 0x0000000614157981 */ /* 0x000ea2000c1e1900 */
[----:B------:R-:W-:Y:S01]  /*06a0*/  IMAD.WIDE R12, R27, 0x4, R12 ;  /* 0x000000041b0c7825 */ /* 0x000fe200078e020c */
[----:B------:R-:W-:Y:S02]  /*06b0*/  IADD3 R26, PT, PT, R6, R26, RZ ;  /* 0x0000001a061a7210 */ /* 0x000fe40007ffe0ff */
[----:B------:R-:W-:Y:S01]  /*06c0*/  LEA R27, R0, R27, 0xc ;  /* 0x0000001b001b7211 */ /* 0x000fe200078e60ff */
[----:B------:R-:W-:Y:S01]  /*06d0*/  IMAD.IADD R11, R6, 0x1, R11 ;  /* 0x00000001060b7824 */ /* 0x000fe200078e020b */
[----:B------:R-:W-:Y:S01]  /*06e0*/  ISETP.GE.U32.AND P0, PT, R26, 0x800, PT ;  /* 0x000008001a00780c */ /* 0x000fe20003f06070 */
[C---:B------:R-:W-:Y:S01]  /*06f0*/  IMAD R24, R0.reuse, 0x1000, R24 ;  /* 0x0000100000187824 */ /* 0x040fe200078e0218 */
[C---:B------:R-:W-:Y:S01]  /*0700*/  LEA R25, R0.reuse, R25, 0xc ;  /* 0x0000001900197211 */ /* 0x040fe200078e60ff */
[----:B------:R-:W-:Y:S01]  /*0710*/  IMAD R29, R0, 0x1000, R29 ;  /* 0x00001000001d7824 */ /* 0x000fe200078e021d */
[----:B--2---:R3:W-:Y:S09]  /*0720*/  STG.E desc[UR6][R12.64], R21 ;  /* 0x000000150c007986 */ /* 0x0047f2000c101906 */
[----:B------:R-:W-:Y:S05]  /*0730*/  @!P0 BRA `(.L_x_4) ;  /* 0xfffffffc008c8947 */ /* 0x000fea000383ffff */
.L_x_1:
[----:B------:R-:W-:Y:S05]  /*0740*/  BSYNC.RECONVERGENT B0 ;  /* 0x0000000000007941 */ /* 0x000fea0003800200 */
.L_x_0:
[----:B------:R-:W-:-:S04]  /*0750*/  IADD3 R4, PT, PT, R9, R4, RZ ;  /* 0x0000000409047210 */ /* 0x000fc80007ffe0ff */
[----:B------:R-:W-:-:S13]  /*0760*/  ISETP.GE.AND P0, PT, R4, 0x400, PT ;  /* 0x000004000400780c */ /* 0x000fda0003f06270 */
[----:B------:R-:W-:Y:S05]  /*0770*/  @!P0 BRA `(.L_x_5) ;  /* 0xfffffff800d08947 */ /* 0x000fea000383ffff */
[----:B------:R-:W-:Y:S05]  /*0780*/  EXIT ;  /* 0x000000000000794d */ /* 0x000fea0003800000 */
.L_x_6:
[----:B------:R-:W-:-:S00]  /*0790*/  BRA `(.L_x_6) ;  /* 0xfffffffc00fc7947 */ /* 0x000fc0000383ffff */
[----:B------:R-:W-:-:S00]  /*07a0*/  NOP ;  /* 0x0000000000007918 */ /* 0x000fc00000000000 */
        /* <DEDUP_REMOVED lines=13> */
.L_x_8:


//--------------------- .text._Z18transposePerThreadPfS_ --------------------------
	.section	.text._Z18transposePerThreadPfS_,"ax",@progbits
	.align	128
        .global         _Z18transposePerThreadPfS_
        .type           _Z18transposePerThreadPfS_,@function
        .size           _Z18transposePerThreadPfS_,(.L_x_9 - _Z18transposePerThreadPfS_)
        .other          _Z18transposePerThreadPfS_,@"STO_CUDA_ENTRY STV_DEFAULT"
_Z18transposePerThreadPfS_:
.text._Z18transposePerThreadPfS_:
[----:B------:R-:W-:Y:S01]  /*0000*/  LDC R1, c[0x0][0x37c] ;  /* 0x0000df00ff017b82 */ /* 0x000fe20000000800 */
[----:B------:R-:W0:Y:S07]  /*0010*/  S2R R2, SR_TID.Y ;  /* 0x0000000000027919 */ /* 0x000e2e0000002200 */
[----:B------:R-:W1:Y:S01]  /*0020*/  LDC R0, c[0x0][0x360] ;  /* 0x0000d800ff007b82 */ /* 0x000e620000000800 */
[----:B------:R-:W1:Y:S07]  /*0030*/  S2R R3, SR_TID.X ;  /* 0x0000000000037919 */ /* 0x000e6e0000002100 */
[----:B------:R-:W0:Y:S08]  /*0040*/  S2UR UR5, SR_CTAID.Y ;  /* 0x00000000000579c3 */ /* 0x000e300000002600 */
[----:B------:R-:W0:Y:S08]  /*0050*/  LDC R7, c[0x0][0x364] ;  /* 0x0000d900ff077b82 */ /* 0x000e300000000800 */
[----:B------:R-:W1:Y:S01]  /*0060*/  S2UR UR4, SR_CTAID.X ;  /* 0x00000000000479c3 */ /* 0x000e620000002500 */
[----:B0-----:R-:W-:-:S05]  /*0070*/  IMAD R7, R7, UR5, R2 ;  /* 0x0000000507077c24 */ /* 0x001fca000f8e0202 */
[----:B------:R-:W-:Y:S01]  /*0080*/  ISETP.GT.U32.AND P0, PT, R7, 0x7ff, PT ;  /* 0x000007ff0700780c */ /* 0x000fe20003f04070 */
[----:B-1----:R-:W-:-:S05]  /*0090*/  IMAD R0, R0, UR4, R3 ;  /* 0x0000000400007c24 */ /* 0x002fca000f8e0203 */
[----:B------:R-:W-:-:S13]  /*00a0*/  ISETP.GT.OR P0, PT, R0, 0x3ff, P0 ;  /* 0x000003ff0000780c */ /* 0x000fda0000704670 */
[----:B------:R-:W-:Y:S05]  /*00b0*/  @P0 EXIT ;  /* 0x000000000000094d */ /* 0x000fea0003800000 */
[----:B------:R-:W0:Y:S01]  /*00c0*/  LDC.64 R2, c[0x0][0x388] ;  /* 0x0000e200ff027b82 */ /* 0x000e220000000a00 */
[----:B------:R-:W1:Y:S01]  /*00d0*/  LDCU.64 UR4, c[0x0][0x358] ;  /* 0x00006b00ff0477ac */ /* 0x000e620008000a00 */
[----:B------:R-:W-:-:S05]  /*00e0*/  LEA R5, R0, R7, 0xb ;  /* 0x0000000700057211 */ /* 0x000fca00078e58ff */
[----:B0-----:R-:W-:Y:S02]  /*00f0*/  IMAD.WIDE R2, R5, 0x4, R2 ;  /* 0x0000000405027825 */ /* 0x001fe400078e0202 */
[----:B------:R-:W0:Y:S04]  /*0100*/  LDC.64 R4, c[0x0][0x380] ;  /* 0x0000e000ff047b82 */ /* 0x000e280000000a00 */
[----:B-1----:R-:W2:Y:S01]  /*0110*/  LDG.E R3, desc[UR4][R2.64] ;  /* 0x0000000402037981 */ /* 0x002ea2000c1e1900 */
[----:B------:R-:W-:-:S05]  /*0120*/  LEA R7, R7, R0, 0xa ;  /* 0x0000000007077211 */ /* 0x000fca00078e50ff */
[----:B0-----:R-:W-:-:S05]  /*0130*/  IMAD.WIDE R4, R7, 0x4, R4 ;  /* 0x0000000407047825 */ /* 0x001fca00078e0204 */
[----:B--2---:R-:W-:Y:S01]  /*0140*/  STG.E desc[UR4][R4.64], R3 ;  /* 0x0000000304007986 */ /* 0x004fe2000c101904 */
[----:B------:R-:W-:Y:S05]  /*0150*/  EXIT ;  /* 0x000000000000794d */ /* 0x000fea0003800000 */
.L_x_7:
        /* <DEDUP_REMOVED lines=10> */
.L_x_9:


//--------------------- .nv.shared.reserved.0     --------------------------
	.section	.nv.shared.reserved.0,"aw",@nobits
	.weak		__nv_reservedSMEM_offset_0_alias
	.size		__nv_reservedSMEM_offset_0_alias, 0, 64
	.other		__nv_reservedSMEM_offset_0_alias,@"STO_CUDA_RESERVED_SHARED STV_DEFAULT"
__nv_reservedSMEM_offset_0_alias:
	.zero		0
	.zero		64


//--------------------- .nv.constant0._Z20transposeGridStridedPfS_ --------------------------
	.section	.nv.constant0._Z20transposeGridStridedPfS_,"a",@progbits
	.sectionflags	@""
	.align	4
.nv.constant0._Z20transposeGridStridedPfS_:
	.zero		912


//--------------------- .nv.constant0._Z18transposePerThreadPfS_ --------------------------
	.section	.nv.constant0._Z18transposePerThreadPfS_,"a",@progbits
	.sectionflags	@""
	.align	4
.nv.constant0._Z18transposePerThreadPfS_:
	.zero		912


//--------------------- SYMBOLS --------------------------

	.type		.nv.reservedSmem.offset0,@object
	.size		.nv.reservedSmem.offset0,0x4
